//
// Generated by NVIDIA NVVM Compiler
//
// Compiler Build ID: CL-36424714
// Cuda compilation tools, release 13.0, V13.0.88
// Based on NVVM 20.0.0
//

.version 9.0
.target sm_100
.address_size 64

	// .globl	_Z17load_sync_computePKfPfi
// _ZZ17load_sync_computePKfPfiE5sdata has been demoted
// _ZZ20multi_pass_reductionPKfPfiE5sdata has been demoted
// _ZZ17ping_pong_patternPfiE5buf_a has been demoted
// _ZZ17ping_pong_patternPfiE5buf_b has been demoted
// _ZZ14block_wide_maxPKfPfiE5sdata has been demoted
// _ZZ14block_wide_maxPKfPfiE8shared_n has been demoted

.visible .entry _Z17load_sync_computePKfPfi(
	.param .u64 .ptr .align 1 _Z17load_sync_computePKfPfi_param_0,
	.param .u64 .ptr .align 1 _Z17load_sync_computePKfPfi_param_1,
	.param .u32 _Z17load_sync_computePKfPfi_param_2
)
{
	.reg .pred 	%p<5>;
	.reg .b32 	%r<9>;
	.reg .b32 	%f<14>;
	.reg .b64 	%rd<9>;
	// demoted variable
	.shared .align 4 .b8 _ZZ17load_sync_computePKfPfiE5sdata[1024];
	ld.param.u64 	%rd1, [_Z17load_sync_computePKfPfi_param_0];
	ld.param.u64 	%rd2, [_Z17load_sync_computePKfPfi_param_1];
	ld.param.u32 	%r4, [_Z17load_sync_computePKfPfi_param_2];
	mov.u32 	%r1, %tid.x;
	mov.u32 	%r5, %ctaid.x;
	mov.u32 	%r6, %ntid.x;
	mad.lo.s32 	%r2, %r5, %r6, %r1;
	setp.ge.s32 	%p1, %r2, %r4;
	mov.f32 	%f11, 0f00000000;
	@%p1 bra 	$L__BB0_2;
	cvta.to.global.u64 	%rd3, %rd1;
	mul.wide.s32 	%rd4, %r2, 4;
	add.s64 	%rd5, %rd3, %rd4;
	ld.global.f32 	%f11, [%rd5];
$L__BB0_2:
	shl.b32 	%r7, %r1, 2;
	mov.u32 	%r8, _ZZ17load_sync_computePKfPfiE5sdata;
	add.s32 	%r3, %r8, %r7;
	st.shared.f32 	[%r3], %f11;
	bar.sync 	0;
	ld.shared.f32 	%f13, [%r3];
	setp.eq.s32 	%p2, %r1, 0;
	@%p2 bra 	$L__BB0_4;
	ld.shared.f32 	%f9, [%r3+-4];
	add.f32 	%f13, %f13, %f9;
	setp.gt.u32 	%p3, %r1, 254;
	@%p3 bra 	$L__BB0_5;
$L__BB0_4:
	ld.shared.f32 	%f10, [%r3+4];
	add.f32 	%f13, %f13, %f10;
$L__BB0_5:
	setp.ge.s32 	%p4, %r2, %r4;
	@%p4 bra 	$L__BB0_7;
	cvta.to.global.u64 	%rd6, %rd2;
	mul.wide.s32 	%rd7, %r2, 4;
	add.s64 	%rd8, %rd6, %rd7;
	st.global.f32 	[%rd8], %f13;
$L__BB0_7:
	ret;

}
	// .globl	_Z20multi_pass_reductionPKfPfi
.visible .entry _Z20multi_pass_reductionPKfPfi(
	.param .u64 .ptr .align 1 _Z20multi_pass_reductionPKfPfi_param_0,
	.param .u64 .ptr .align 1 _Z20multi_pass_reductionPKfPfi_param_1,
	.param .u32 _Z20multi_pass_reductionPKfPfi_param_2
)
{
	.reg .pred 	%p<10>;
	.reg .b32 	%r<9>;
	.reg .b32 	%f<29>;
	.reg .b64 	%rd<9>;
	// demoted variable
	.shared .align 4 .b8 _ZZ20multi_pass_reductionPKfPfiE5sdata[1024];
	ld.param.u64 	%rd1, [_Z20multi_pass_reductionPKfPfi_param_0];
	ld.param.u64 	%rd2, [_Z20multi_pass_reductionPKfPfi_param_1];
	ld.param.u32 	%r5, [_Z20multi_pass_reductionPKfPfi_param_2];
	mov.u32 	%r1, %tid.x;
	mov.u32 	%r2, %ctaid.x;
	mov.u32 	%r6, %ntid.x;
	mad.lo.s32 	%r3, %r2, %r6, %r1;
	setp.ge.s32 	%p1, %r3, %r5;
	mov.f32 	%f28, 0f00000000;
	@%p1 bra 	$L__BB1_2;
	cvta.to.global.u64 	%rd3, %rd1;
	mul.wide.s32 	%rd4, %r3, 4;
	add.s64 	%rd5, %rd3, %rd4;
	ld.global.f32 	%f28, [%rd5];
$L__BB1_2:
	shl.b32 	%r7, %r1, 2;
	mov.u32 	%r8, _ZZ20multi_pass_reductionPKfPfiE5sdata;
	add.s32 	%r4, %r8, %r7;
	st.shared.f32 	[%r4], %f28;
	bar.sync 	0;
	setp.gt.u32 	%p2, %r1, 127;
	@%p2 bra 	$L__BB1_4;
	ld.shared.f32 	%f4, [%r4+512];
	ld.shared.f32 	%f5, [%r4];
	add.f32 	%f6, %f4, %f5;
	st.shared.f32 	[%r4], %f6;
$L__BB1_4:
	bar.sync 	0;
	setp.gt.u32 	%p3, %r1, 63;
	@%p3 bra 	$L__BB1_6;
	ld.shared.f32 	%f7, [%r4+256];
	ld.shared.f32 	%f8, [%r4];
	add.f32 	%f9, %f7, %f8;
	st.shared.f32 	[%r4], %f9;
$L__BB1_6:
	bar.sync 	0;
	setp.gt.u32 	%p4, %r1, 31;
	@%p4 bra 	$L__BB1_8;
	ld.shared.f32 	%f10, [%r4+128];
	ld.shared.f32 	%f11, [%r4];
	add.f32 	%f12, %f10, %f11;
	st.shared.f32 	[%r4], %f12;
$L__BB1_8:
	bar.sync 	0;
	setp.gt.u32 	%p5, %r1, 15;
	@%p5 bra 	$L__BB1_10;
	ld.shared.f32 	%f13, [%r4+64];
	ld.shared.f32 	%f14, [%r4];
	add.f32 	%f15, %f13, %f14;
	st.shared.f32 	[%r4], %f15;
$L__BB1_10:
	bar.warp.sync 	-1;
	setp.gt.u32 	%p6, %r1, 7;
	@%p6 bra 	$L__BB1_12;
	ld.shared.f32 	%f16, [%r4+32];
	ld.shared.f32 	%f17, [%r4];
	add.f32 	%f18, %f16, %f17;
	st.shared.f32 	[%r4], %f18;
$L__BB1_12:
	bar.warp.sync 	-1;
	setp.gt.u32 	%p7, %r1, 3;
	@%p7 bra 	$L__BB1_14;
	ld.shared.f32 	%f19, [%r4+16];
	ld.shared.f32 	%f20, [%r4];
	add.f32 	%f21, %f19, %f20;
	st.shared.f32 	[%r4], %f21;
$L__BB1_14:
	bar.warp.sync 	-1;
	setp.gt.u32 	%p8, %r1, 1;
	@%p8 bra 	$L__BB1_16;
	ld.shared.f32 	%f22, [%r4+8];
	ld.shared.f32 	%f23, [%r4];
	add.f32 	%f24, %f22, %f23;
	st.shared.f32 	[%r4], %f24;
$L__BB1_16:
	bar.warp.sync 	-1;
	setp.ne.s32 	%p9, %r1, 0;
	@%p9 bra 	$L__BB1_18;
	ld.shared.f32 	%f25, [_ZZ20multi_pass_reductionPKfPfiE5sdata+4];
	ld.shared.f32 	%f26, [_ZZ20multi_pass_reductionPKfPfiE5sdata];
	add.f32 	%f27, %f25, %f26;
	st.shared.f32 	[_ZZ20multi_pass_reductionPKfPfiE5sdata], %f27;
	cvta.to.global.u64 	%rd6, %rd2;
	mul.wide.u32 	%rd7, %r2, 4;
	add.s64 	%rd8, %rd6, %rd7;
	st.global.f32 	[%rd8], %f27;
$L__BB1_18:
	ret;

}
	// .globl	_Z17ping_pong_patternPfi
.visible .entry _Z17ping_pong_patternPfi(
	.param .u64 .ptr .align 1 _Z17ping_pong_patternPfi_param_0,
	.param .u32 _Z17ping_pong_patternPfi_param_1
)
{
	.reg .pred 	%p<16>;
	.reg .b32 	%r<34>;
	.reg .b32 	%f<68>;
	.reg .b64 	%rd<5>;
	// demoted variable
	.shared .align 4 .b8 _ZZ17ping_pong_patternPfiE5buf_a[1024];
	// demoted variable
	.shared .align 4 .b8 _ZZ17ping_pong_patternPfiE5buf_b[1024];
	ld.param.u64 	%rd2, [_Z17ping_pong_patternPfi_param_0];
	ld.param.u32 	%r15, [_Z17ping_pong_patternPfi_param_1];
	cvta.to.global.u64 	%rd3, %rd2;
	mov.u32 	%r1, %tid.x;
	mul.wide.u32 	%rd4, %r1, 4;
	add.s64 	%rd1, %rd3, %rd4;
	ld.global.f32 	%f26, [%rd1];
	shl.b32 	%r17, %r1, 2;
	mov.u32 	%r33, _ZZ17ping_pong_patternPfiE5buf_a;
	add.s32 	%r2, %r33, %r17;
	st.shared.f32 	[%r2], %f26;
	bar.sync 	0;
	setp.lt.s32 	%p1, %r15, 1;
	@%p1 bra 	$L__BB2_27;
	and.b32  	%r3, %r15, 3;
	setp.lt.u32 	%p2, %r15, 4;
	@%p2 bra 	$L__BB2_20;
	mov.u32 	%r19, _ZZ17ping_pong_patternPfiE5buf_b;
	add.s32 	%r4, %r19, %r17;
	and.b32  	%r20, %r15, 2147483644;
	neg.s32 	%r29, %r20;
$L__BB2_3:
	setp.eq.s32 	%p3, %r1, 0;
	mov.f32 	%f58, 0f00000000;
	@%p3 bra 	$L__BB2_5;
	ld.shared.f32 	%f28, [%r2+-4];
	mul.f32 	%f58, %f28, 0f3E800000;
$L__BB2_5:
	setp.gt.u32 	%p4, %r1, 254;
	ld.shared.f32 	%f3, [%r2];
	mov.f32 	%f59, 0f00000000;
	@%p4 bra 	$L__BB2_7;
	ld.shared.f32 	%f30, [%r2+4];
	mul.f32 	%f59, %f30, 0f3E800000;
$L__BB2_7:
	setp.eq.s32 	%p5, %r1, 0;
	fma.rn.f32 	%f32, %f3, 0f3F000000, %f58;
	add.f32 	%f33, %f32, %f59;
	st.shared.f32 	[%r4], %f33;
	bar.sync 	0;
	mov.f32 	%f60, 0f00000000;
	@%p5 bra 	$L__BB2_9;
	ld.shared.f32 	%f34, [%r4+-4];
	mul.f32 	%f60, %f34, 0f3E800000;
$L__BB2_9:
	setp.gt.u32 	%p6, %r1, 254;
	ld.shared.f32 	%f8, [%r4];
	mov.f32 	%f61, 0f00000000;
	@%p6 bra 	$L__BB2_11;
	ld.shared.f32 	%f36, [%r4+4];
	mul.f32 	%f61, %f36, 0f3E800000;
$L__BB2_11:
	setp.eq.s32 	%p7, %r1, 0;
	fma.rn.f32 	%f38, %f8, 0f3F000000, %f60;
	add.f32 	%f39, %f38, %f61;
	st.shared.f32 	[%r2], %f39;
	bar.sync 	0;
	mov.f32 	%f62, 0f00000000;
	@%p7 bra 	$L__BB2_13;
	ld.shared.f32 	%f40, [%r2+-4];
	mul.f32 	%f62, %f40, 0f3E800000;
$L__BB2_13:
	setp.gt.u32 	%p8, %r1, 254;
	ld.shared.f32 	%f13, [%r2];
	mov.f32 	%f63, 0f00000000;
	@%p8 bra 	$L__BB2_15;
	ld.shared.f32 	%f42, [%r2+4];
	mul.f32 	%f63, %f42, 0f3E800000;
$L__BB2_15:
	setp.eq.s32 	%p9, %r1, 0;
	fma.rn.f32 	%f44, %f13, 0f3F000000, %f62;
	add.f32 	%f45, %f44, %f63;
	st.shared.f32 	[%r4], %f45;
	bar.sync 	0;
	mov.f32 	%f64, 0f00000000;
	@%p9 bra 	$L__BB2_17;
	ld.shared.f32 	%f46, [%r4+-4];
	mul.f32 	%f64, %f46, 0f3E800000;
$L__BB2_17:
	setp.gt.u32 	%p10, %r1, 254;
	ld.shared.f32 	%f18, [%r4];
	mov.f32 	%f65, 0f00000000;
	@%p10 bra 	$L__BB2_19;
	ld.shared.f32 	%f48, [%r4+4];
	mul.f32 	%f65, %f48, 0f3E800000;
$L__BB2_19:
	fma.rn.f32 	%f49, %f18, 0f3F000000, %f64;
	add.f32 	%f50, %f49, %f65;
	st.shared.f32 	[%r2], %f50;
	bar.sync 	0;
	add.s32 	%r29, %r29, 4;
	setp.ne.s32 	%p11, %r29, 0;
	@%p11 bra 	$L__BB2_3;
$L__BB2_20:
	setp.eq.s32 	%p12, %r3, 0;
	@%p12 bra 	$L__BB2_27;
	neg.s32 	%r30, %r3;
	mov.u32 	%r32, _ZZ17ping_pong_patternPfiE5buf_a;
	mov.u32 	%r31, _ZZ17ping_pong_patternPfiE5buf_b;
$L__BB2_22:
	.pragma "nounroll";
	mov.u32 	%r33, %r31;
	setp.eq.s32 	%p13, %r1, 0;
	add.s32 	%r12, %r32, %r17;
	mov.f32 	%f66, 0f00000000;
	@%p13 bra 	$L__BB2_24;
	ld.shared.f32 	%f52, [%r12+-4];
	mul.f32 	%f66, %f52, 0f3E800000;
$L__BB2_24:
	setp.gt.u32 	%p14, %r1, 254;
	ld.shared.f32 	%f23, [%r12];
	mov.f32 	%f67, 0f00000000;
	@%p14 bra 	$L__BB2_26;
	ld.shared.f32 	%f54, [%r12+4];
	mul.f32 	%f67, %f54, 0f3E800000;
$L__BB2_26:
	fma.rn.f32 	%f55, %f23, 0f3F000000, %f66;
	add.f32 	%f56, %f55, %f67;
	add.s32 	%r26, %r33, %r17;
	st.shared.f32 	[%r26], %f56;
	bar.sync 	0;
	add.s32 	%r30, %r30, 1;
	setp.ne.s32 	%p15, %r30, 0;
	mov.u32 	%r31, %r32;
	mov.u32 	%r32, %r33;
	@%p15 bra 	$L__BB2_22;
$L__BB2_27:
	add.s32 	%r28, %r33, %r17;
	ld.shared.f32 	%f57, [%r28];
	st.global.f32 	[%rd1], %f57;
	ret;

}
	// .globl	_Z14block_wide_maxPKfPfi
.visible .entry _Z14block_wide_maxPKfPfi(
	.param .u64 .ptr .align 1 _Z14block_wide_maxPKfPfi_param_0,
	.param .u64 .ptr .align 1 _Z14block_wide_maxPKfPfi_param_1,
	.param .u32 _Z14block_wide_maxPKfPfi_param_2
)
{
	.reg .pred 	%p<28>;
	.reg .b32 	%r<42>;
	.reg .b32 	%f<30>;
	.reg .b64 	%rd<9>;
	// demoted variable
	.shared .align 4 .b8 _ZZ14block_wide_maxPKfPfiE5sdata[1024];
	// demoted variable
	.shared .align 4 .u32 _ZZ14block_wide_maxPKfPfiE8shared_n;
	ld.param.u64 	%rd1, [_Z14block_wide_maxPKfPfi_param_0];
	ld.param.u64 	%rd2, [_Z14block_wide_maxPKfPfi_param_1];
	ld.param.u32 	%r6, [_Z14block_wide_maxPKfPfi_param_2];
	mov.u32 	%r1, %tid.x;
	mov.u32 	%r2, %ctaid.x;
	mov.u32 	%r7, %ntid.x;
	mul.lo.s32 	%r3, %r2, %r7;
	add.s32 	%r4, %r3, %r1;
	setp.ge.s32 	%p1, %r4, %r6;
	mov.f32 	%f29, 0fFF800000;
	@%p1 bra 	$L__BB3_2;
	cvta.to.global.u64 	%rd3, %rd1;
	mul.wide.s32 	%rd4, %r4, 4;
	add.s64 	%rd5, %rd3, %rd4;
	ld.global.f32 	%f29, [%rd5];
$L__BB3_2:
	shl.b32 	%r8, %r1, 2;
	mov.u32 	%r9, _ZZ14block_wide_maxPKfPfiE5sdata;
	add.s32 	%r5, %r9, %r8;
	st.shared.f32 	[%r5], %f29;
	setp.ne.s32 	%p2, %r1, 0;
	@%p2 bra 	$L__BB3_4;
	sub.s32 	%r10, %r6, %r3;
	min.s32 	%r11, %r10, 256;
	st.shared.u32 	[_ZZ14block_wide_maxPKfPfiE8shared_n], %r11;
$L__BB3_4:
	bar.sync 	0;
	setp.gt.u32 	%p3, %r1, 127;
	add.s32 	%r13, %r1, 128;
	ld.shared.u32 	%r14, [_ZZ14block_wide_maxPKfPfiE8shared_n];
	setp.ge.s32 	%p4, %r13, %r14;
	or.pred  	%p5, %p3, %p4;
	@%p5 bra 	$L__BB3_6;
	ld.shared.f32 	%f4, [%r5];
	ld.shared.f32 	%f5, [%r5+512];
	max.f32 	%f6, %f4, %f5;
	st.shared.f32 	[%r5], %f6;
$L__BB3_6:
	bar.sync 	0;
	setp.gt.u32 	%p6, %r1, 63;
	add.s32 	%r17, %r1, 64;
	ld.shared.u32 	%r18, [_ZZ14block_wide_maxPKfPfiE8shared_n];
	setp.ge.s32 	%p7, %r17, %r18;
	or.pred  	%p8, %p6, %p7;
	@%p8 bra 	$L__BB3_8;
	ld.shared.f32 	%f7, [%r5];
	ld.shared.f32 	%f8, [%r5+256];
	max.f32 	%f9, %f7, %f8;
	st.shared.f32 	[%r5], %f9;
$L__BB3_8:
	bar.sync 	0;
	setp.gt.u32 	%p9, %r1, 31;
	add.s32 	%r21, %r1, 32;
	ld.shared.u32 	%r22, [_ZZ14block_wide_maxPKfPfiE8shared_n];
	setp.ge.s32 	%p10, %r21, %r22;
	or.pred  	%p11, %p9, %p10;
	@%p11 bra 	$L__BB3_10;
	ld.shared.f32 	%f10, [%r5];
	ld.shared.f32 	%f11, [%r5+128];
	max.f32 	%f12, %f10, %f11;
	st.shared.f32 	[%r5], %f12;
$L__BB3_10:
	bar.sync 	0;
	setp.gt.u32 	%p12, %r1, 15;
	add.s32 	%r25, %r1, 16;
	ld.shared.u32 	%r26, [_ZZ14block_wide_maxPKfPfiE8shared_n];
	setp.ge.s32 	%p13, %r25, %r26;
	or.pred  	%p14, %p12, %p13;
	@%p14 bra 	$L__BB3_12;
	ld.shared.f32 	%f13, [%r5];
	ld.shared.f32 	%f14, [%r5+64];
	max.f32 	%f15, %f13, %f14;
	st.shared.f32 	[%r5], %f15;
$L__BB3_12:
	bar.sync 	0;
	setp.gt.u32 	%p15, %r1, 7;
	add.s32 	%r29, %r1, 8;
	ld.shared.u32 	%r30, [_ZZ14block_wide_maxPKfPfiE8shared_n];
	setp.ge.s32 	%p16, %r29, %r30;
	or.pred  	%p17, %p15, %p16;
	@%p17 bra 	$L__BB3_14;
	ld.shared.f32 	%f16, [%r5];
	ld.shared.f32 	%f17, [%r5+32];
	max.f32 	%f18, %f16, %f17;
	st.shared.f32 	[%r5], %f18;
$L__BB3_14:
	bar.sync 	0;
	setp.gt.u32 	%p18, %r1, 3;
	add.s32 	%r33, %r1, 4;
	ld.shared.u32 	%r34, [_ZZ14block_wide_maxPKfPfiE8shared_n];
	setp.ge.s32 	%p19, %r33, %r34;
	or.pred  	%p20, %p18, %p19;
	@%p20 bra 	$L__BB3_16;
	ld.shared.f32 	%f19, [%r5];
	ld.shared.f32 	%f20, [%r5+16];
	max.f32 	%f21, %f19, %f20;
	st.shared.f32 	[%r5], %f21;
$L__BB3_16:
	bar.sync 	0;
	setp.gt.u32 	%p21, %r1, 1;
	add.s32 	%r37, %r1, 2;
	ld.shared.u32 	%r38, [_ZZ14block_wide_maxPKfPfiE8shared_n];
	setp.ge.s32 	%p22, %r37, %r38;
	or.pred  	%p23, %p21, %p22;
	@%p23 bra 	$L__BB3_18;
	ld.shared.f32 	%f22, [%r5];
	ld.shared.f32 	%f23, [%r5+8];
	max.f32 	%f24, %f22, %f23;
	st.shared.f32 	[%r5], %f24;
$L__BB3_18:
	setp.ne.s32 	%p24, %r1, 0;
	bar.sync 	0;
	ld.shared.u32 	%r40, [_ZZ14block_wide_maxPKfPfiE8shared_n];
	setp.lt.s32 	%p25, %r40, 2;
	or.pred  	%p26, %p24, %p25;
	@%p26 bra 	$L__BB3_20;
	ld.shared.f32 	%f25, [%r5];
	ld.shared.f32 	%f26, [%r5+4];
	max.f32 	%f27, %f25, %f26;
	st.shared.f32 	[%r5], %f27;
$L__BB3_20:
	setp.ne.s32 	%p27, %r1, 0;
	bar.sync 	0;
	@%p27 bra 	$L__BB3_22;
	ld.shared.f32 	%f28, [_ZZ14block_wide_maxPKfPfiE5sdata];
	cvta.to.global.u64 	%rd6, %rd2;
	mul.wide.u32 	%rd7, %r2, 4;
	add.s64 	%rd8, %rd6, %rd7;
	st.global.f32 	[%rd8], %f28;
$L__BB3_22:
	ret;

}


// ===== COMPILED SASS (sm_100) =====

	.target	sm_100

	.elftype	@"ET_EXEC"


//--------------------- .note.nv.tkinfo           --------------------------
	.section	.note.nv.tkinfo,"",@"SHT_NOTE"
	.sectionflags	@"SHF_NOTE_NV_TKINFO"
	.tkinfo
        /*0018*/ 	.word	0x00000002
        /*0030*/ 	.string	""
        /*0030*/ 	.string	"ptxas"
        /*0030*/ 	.string	"Cuda compilation tools, release 13.0, V13.0.88"
        /*0030*/ 	.string	"Build cuda_13.0.r13.0/compiler.36424714_0"
        /*0030*/ 	.string	"-arch sm_100 -m 64 "



//--------------------- .note.nv.cuinfo           --------------------------
	.section	.note.nv.cuinfo,"",@"SHT_NOTE"
	.sectionflags	@"SHF_NOTE_NV_CUINFO"
        /*0018*/ 	.short	0x0002
        /*001a*/ 	.short	0x0064
        /*001c*/ 	.short	0x0082
	.zero		2


//--------------------- .nv.info                  --------------------------
	.section	.nv.info,"",@"SHT_CUDA_INFO"
	.align	4


	//----- nvinfo : EIATTR_REGCOUNT
	.align		4
        /*0000*/ 	.byte	0x04, 0x2f
        /*0002*/ 	.short	(.L_1 - .L_0)
	.align		4
.L_0:
        /*0004*/ 	.word	index@(_Z17load_sync_computePKfPfi)
        /*0008*/ 	.word	0x0000000c


	//----- nvinfo : EIATTR_FRAME_SIZE
	.align		4
.L_1:
        /*000c*/ 	.byte	0x04, 0x11
        /*000e*/ 	.short	(.L_3 - .L_2)
	.align		4
.L_2:
        /*0010*/ 	.word	index@(_Z17load_sync_computePKfPfi)
        /*0014*/ 	.word	0x00000000


	//----- nvinfo : EIATTR_REGCOUNT
	.align		4
.L_3:
        /*0018*/ 	.byte	0x04, 0x2f
        /*001a*/ 	.short	(.L_5 - .L_4)
	.align		4
.L_4:
        /*001c*/ 	.word	index@(_Z20multi_pass_reductionPKfPfi)
        /*0020*/ 	.word	0x0000000c


	//----- nvinfo : EIATTR_FRAME_SIZE
	.align		4
.L_5:
        /*0024*/ 	.byte	0x04, 0x11
        /*0026*/ 	.short	(.L_7 - .L_6)
	.align		4
.L_6:
        /*0028*/ 	.word	index@(_Z20multi_pass_reductionPKfPfi)
        /*002c*/ 	.word	0x00000000


	//----- nvinfo : EIATTR_REGCOUNT
	.align		4
.L_7:
        /*0030*/ 	.byte	0x04, 0x2f
        /*0032*/ 	.short	(.L_9 - .L_8)
	.align		4
.L_8:
        /*0034*/ 	.word	index@(_Z17ping_pong_patternPfi)
        /*0038*/ 	.word	0x0000000e


	//----- nvinfo : EIATTR_FRAME_SIZE
	.align		4
.L_9:
        /*003c*/ 	.byte	0x04, 0x11
        /*003e*/ 	.short	(.L_11 - .L_10)
	.align		4
.L_10:
        /*0040*/ 	.word	index@(_Z17ping_pong_patternPfi)
        /*0044*/ 	.word	0x00000000


	//----- nvinfo : EIATTR_REGCOUNT
	.align		4
.L_11:
        /*0048*/ 	.byte	0x04, 0x2f
        /*004a*/ 	.short	(.L_13 - .L_12)
	.align		4
.L_12:
        /*004c*/ 	.word	index@(_Z14block_wide_maxPKfPfi)
        /*0050*/ 	.word	0x0000000b


	//----- nvinfo : EIATTR_FRAME_SIZE
	.align		4
.L_13:
        /*0054*/ 	.byte	0x04, 0x11
        /*0056*/ 	.short	(.L_15 - .L_14)
	.align		4
.L_14:
        /*0058*/ 	.word	index@(_Z14block_wide_maxPKfPfi)
        /*005c*/ 	.word	0x00000000


	//----- nvinfo : EIATTR_MIN_STACK_SIZE
	.align		4
.L_15:
        /*0060*/ 	.byte	0x04, 0x12
        /*0062*/ 	.short	(.L_17 - .L_16)
	.align		4
.L_16:
        /*0064*/ 	.word	index@(_Z14block_wide_maxPKfPfi)
        /*0068*/ 	.word	0x00000000


	//----- nvinfo : EIATTR_MIN_STACK_SIZE
	.align		4
.L_17:
        /*006c*/ 	.byte	0x04, 0x12
        /*006e*/ 	.short	(.L_19 - .L_18)
	.align		4
.L_18:
        /*0070*/ 	.word	index@(_Z17ping_pong_patternPfi)
        /*0074*/ 	.word	0x00000000


	//----- nvinfo : EIATTR_MIN_STACK_SIZE
	.align		4
.L_19:
        /*0078*/ 	.byte	0x04, 0x12
        /*007a*/ 	.short	(.L_21 - .L_20)
	.align		4
.L_20:
        /*007c*/ 	.word	index@(_Z20multi_pass_reductionPKfPfi)
        /*0080*/ 	.word	0x00000000


	//----- nvinfo : EIATTR_MIN_STACK_SIZE
	.align		4
.L_21:
        /*0084*/ 	.byte	0x04, 0x12
        /*0086*/ 	.short	(.L_23 - .L_22)
	.align		4
.L_22:
        /*0088*/ 	.word	index@(_Z17load_sync_computePKfPfi)
        /*008c*/ 	.word	0x00000000
.L_23:


//--------------------- .nv.compat                --------------------------
	.section	.nv.compat,"",@"SHT_CUDA_COMPAT_INFO"
	.align	4
        /*0000*/ 	.byte	0x02, 0x09, 0x00, 0x00, 0x02, 0x02, 0x01, 0x00, 0x02, 0x05, 0x05, 0x00, 0x03, 0x07, 0x01, 0x01
        /*0010*/ 	.byte	0x02, 0x03, 0x00, 0x00, 0x02, 0x06, 0x01, 0x00, 0x04, 0x0b, 0x08, 0x00, 0x09, 0x00, 0x00, 0x00
        /*0020*/ 	.byte	0x00, 0x00, 0x00, 0x00


//--------------------- .nv.info._Z14block_wide_maxPKfPfi --------------------------
	.section	.nv.info._Z14block_wide_maxPKfPfi,"",@"SHT_CUDA_INFO"
	.sectionflags	@""
	.align	4


	//----- nvinfo : EIATTR_CUDA_API_VERSION
	.align		4
        /*0000*/ 	.byte	0x04, 0x37
        /*0002*/ 	.short	(.L_25 - .L_24)
.L_24:
        /*0004*/ 	.word	0x00000082


	//----- nvinfo : EIATTR_KPARAM_INFO
	.align		4
.L_25:
        /*0008*/ 	.byte	0x04, 0x17
        /*000a*/ 	.short	(.L_27 - .L_26)
.L_26:
        /*000c*/ 	.word	0x00000000
        /*0010*/ 	.short	0x0002
        /*0012*/ 	.short	0x0010
        /*0014*/ 	.byte	0x00, 0xf0, 0x11, 0x00


	//----- nvinfo : EIATTR_KPARAM_INFO
	.align		4
.L_27:
        /*0018*/ 	.byte	0x04, 0x17
        /*001a*/ 	.short	(.L_29 - .L_28)
.L_28:
        /*001c*/ 	.word	0x00000000
        /*0020*/ 	.short	0x0001
        /*0022*/ 	.short	0x0008
        /*0024*/ 	.byte	0x00, 0xf5, 0x21, 0x00


	//----- nvinfo : EIATTR_KPARAM_INFO
	.align		4
.L_29:
        /*0028*/ 	.byte	0x04, 0x17
        /*002a*/ 	.short	(.L_31 - .L_30)
.L_30:
        /*002c*/ 	.word	0x00000000
        /*0030*/ 	.short	0x0000
        /*0032*/ 	.short	0x0000
        /*0034*/ 	.byte	0x00, 0xf5, 0x21, 0x00


	//----- nvinfo : EIATTR_SPARSE_MMA_MASK
	.align		4
.L_31:
        /*0038*/ 	.byte	0x03, 0x50
        /*003a*/ 	.short	0x0000


	//----- nvinfo : EIATTR_MAXREG_COUNT
	.align		4
        /*003c*/ 	.byte	0x03, 0x1b
        /*003e*/ 	.short	0x00ff


	//----- nvinfo : EIATTR_NUM_BARRIERS
	.align		4
        /*0040*/ 	.byte	0x02, 0x4c
        /*0042*/ 	.byte	0x01
	.zero		1


	//----- nvinfo : EIATTR_MERCURY_ISA_VERSION
	.align		4
        /*0044*/ 	.byte	0x03, 0x5f
        /*0046*/ 	.short	0x0101


	//----- nvinfo : EIATTR_VRC_CTA_INIT_COUNT
	.align		4
        /*0048*/ 	.byte	0x02, 0x4a
	.zero		1
	.zero		1


	//----- nvinfo : EIATTR_EXIT_INSTR_OFFSETS
	.align		4
        /*004c*/ 	.byte	0x04, 0x1c
        /*004e*/ 	.short	(.L_33 - .L_32)


	//   ....[0]....
.L_32:
        /*0050*/ 	.word	0x000005e0


	//   ....[1]....
        /*0054*/ 	.word	0x00000630


	//----- nvinfo : EIATTR_CBANK_PARAM_SIZE
	.align		4
.L_33:
        /*0058*/ 	.byte	0x03, 0x19
        /*005a*/ 	.short	0x0014


	//----- nvinfo : EIATTR_PARAM_CBANK
	.align		4
        /*005c*/ 	.byte	0x04, 0x0a
        /*005e*/ 	.short	(.L_35 - .L_34)
	.align		4
.L_34:
        /*0060*/ 	.word	index@(.nv.constant0._Z14block_wide_maxPKfPfi)
        /*0064*/ 	.short	0x0380
        /*0066*/ 	.short	0x0014


	//----- nvinfo : EIATTR_SW_WAR
	.align		4
.L_35:
        /*0068*/ 	.byte	0x04, 0x36
        /*006a*/ 	.short	(.L_37 - .L_36)
.L_36:
        /*006c*/ 	.word	0x00000008
.L_37:


//--------------------- .nv.info._Z17ping_pong_patternPfi --------------------------
	.section	.nv.info._Z17ping_pong_patternPfi,"",@"SHT_CUDA_INFO"
	.sectionflags	@""
	.align	4


	//----- nvinfo : EIATTR_CUDA_API_VERSION
	.align		4
        /*0000*/ 	.byte	0x04, 0x37
        /*0002*/ 	.short	(.L_39 - .L_38)
.L_38:
        /*0004*/ 	.word	0x00000082


	//----- nvinfo : EIATTR_KPARAM_INFO
	.align		4
.L_39:
        /*0008*/ 	.byte	0x04, 0x17
        /*000a*/ 	.short	(.L_41 - .L_40)
.L_40:
        /*000c*/ 	.word	0x00000000
        /*0010*/ 	.short	0x0001
        /*0012*/ 	.short	0x0008
        /*0014*/ 	.byte	0x00, 0xf0, 0x11, 0x00


	//----- nvinfo : EIATTR_KPARAM_INFO
	.align		4
.L_41:
        /*0018*/ 	.byte	0x04, 0x17
        /*001a*/ 	.short	(.L_43 - .L_42)
.L_42:
        /*001c*/ 	.word	0x00000000
        /*0020*/ 	.short	0x0000
        /*0022*/ 	.short	0x0000
        /*0024*/ 	.byte	0x00, 0xf5, 0x21, 0x00


	//----- nvinfo : EIATTR_SPARSE_MMA_MASK
	.align		4
.L_43:
        /*0028*/ 	.byte	0x03, 0x50
        /*002a*/ 	.short	0x0000


	//----- nvinfo : EIATTR_MAXREG_COUNT
	.align		4
        /*002c*/ 	.byte	0x03, 0x1b
        /*002e*/ 	.short	0x00ff


	//----- nvinfo : EIATTR_NUM_BARRIERS
	.align		4
        /*0030*/ 	.byte	0x02, 0x4c
        /*0032*/ 	.byte	0x01
	.zero		1


	//----- nvinfo : EIATTR_MERCURY_ISA_VERSION
	.align		4
        /*0034*/ 	.byte	0x03, 0x5f
        /*0036*/ 	.short	0x0101


	//----- nvinfo : EIATTR_VRC_CTA_INIT_COUNT
	.align		4
        /*0038*/ 	.byte	0x02, 0x4a
	.zero		1
	.zero		1


	//----- nvinfo : EIATTR_EXIT_INSTR_OFFSETS
	.align		4
        /*003c*/ 	.byte	0x04, 0x1c
        /*003e*/ 	.short	(.L_45 - .L_44)


	//   ....[0]....
.L_44:
        /*0040*/ 	.word	0x00000680


	//----- nvinfo : EIATTR_CBANK_PARAM_SIZE
	.align		4
.L_45:
        /*0044*/ 	.byte	0x03, 0x19
        /*0046*/ 	.short	0x000c


	//----- nvinfo : EIATTR_PARAM_CBANK
	.align		4
        /*0048*/ 	.byte	0x04, 0x0a
        /*004a*/ 	.short	(.L_47 - .L_46)
	.align		4
.L_46:
        /*004c*/ 	.word	index@(.nv.constant0._Z17ping_pong_patternPfi)
        /*0050*/ 	.short	0x0380
        /*0052*/ 	.short	0x000c


	//----- nvinfo : EIATTR_SW_WAR
	.align		4
.L_47:
        /*0054*/ 	.byte	0x04, 0x36
        /*0056*/ 	.short	(.L_49 - .L_48)
.L_48:
        /*0058*/ 	.word	0x00000008
.L_49:


//--------------------- .nv.info._Z20multi_pass_reductionPKfPfi --------------------------
	.section	.nv.info._Z20multi_pass_reductionPKfPfi,"",@"SHT_CUDA_INFO"
	.sectionflags	@""
	.align	4


	//----- nvinfo : EIATTR_CUDA_API_VERSION
	.align		4
        /*0000*/ 	.byte	0x04, 0x37
        /*0002*/ 	.short	(.L_51 - .L_50)
.L_50:
        /*0004*/ 	.word	0x00000082


	//----- nvinfo : EIATTR_KPARAM_INFO
	.align		4
.L_51:
        /*0008*/ 	.byte	0x04, 0x17
        /*000a*/ 	.short	(.L_53 - .L_52)
.L_52:
        /*000c*/ 	.word	0x00000000
        /*0010*/ 	.short	0x0002
        /*0012*/ 	.short	0x0010
        /*0014*/ 	.byte	0x00, 0xf0, 0x11, 0x00


	//----- nvinfo : EIATTR_KPARAM_INFO
	.align		4
.L_53:
        /*0018*/ 	.byte	0x04, 0x17
        /*001a*/ 	.short	(.L_55 - .L_54)
.L_54:
        /*001c*/ 	.word	0x00000000
        /*0020*/ 	.short	0x0001
        /*0022*/ 	.short	0x0008
        /*0024*/ 	.byte	0x00, 0xf5, 0x21, 0x00


	//----- nvinfo : EIATTR_KPARAM_INFO
	.align		4
.L_55:
        /*0028*/ 	.byte	0x04, 0x17
        /*002a*/ 	.short	(.L_57 - .L_56)
.L_56:
        /*002c*/ 	.word	0x00000000
        /*0030*/ 	.short	0x0000
        /*0032*/ 	.short	0x0000
        /*0034*/ 	.byte	0x00, 0xf5, 0x21, 0x00


	//----- nvinfo : EIATTR_SPARSE_MMA_MASK
	.align		4
.L_57:
        /*0038*/ 	.byte	0x03, 0x50
        /*003a*/ 	.short	0x0000


	//----- nvinfo : EIATTR_MAXREG_COUNT
	.align		4
        /*003c*/ 	.byte	0x03, 0x1b
        /*003e*/ 	.short	0x00ff


	//----- nvinfo : EIATTR_NUM_BARRIERS
	.align		4
        /*0040*/ 	.byte	0x02, 0x4c
        /*0042*/ 	.byte	0x01
	.zero		1


	//----- nvinfo : EIATTR_MERCURY_ISA_VERSION
	.align		4
        /*0044*/ 	.byte	0x03, 0x5f
        /*0046*/ 	.short	0x0101


	//----- nvinfo : EIATTR_COOP_GROUP_MASK_REGIDS
	.align		4
        /*0048*/ 	.byte	0x04, 0x29
        /*004a*/ 	.short	(.L_59 - .L_58)


	//   ....[0]....
.L_58:
        /*004c*/ 	.word	0xffffffff


	//   ....[1]....
        /*0050*/ 	.word	0xffffffff


	//   ....[2]....
        /*0054*/ 	.word	0xffffffff


	//   ....[3]....
        /*0058*/ 	.word	0xffffffff


	//----- nvinfo : EIATTR_COOP_GROUP_INSTR_OFFSETS
	.align		4
.L_59:
        /*005c*/ 	.byte	0x04, 0x28
        /*005e*/ 	.short	(.L_61 - .L_60)


	//   ....[0]....
.L_60:
        /*0060*/ 	.word	0x000002a0


	//   ....[1]....
        /*0064*/ 	.word	0x00000300


	//   ....[2]....
        /*0068*/ 	.word	0x00000360


	//   ....[3]....
        /*006c*/ 	.word	0x000003c0


	//----- nvinfo : EIATTR_VRC_CTA_INIT_COUNT
	.align		4
.L_61:
        /*0070*/ 	.byte	0x02, 0x4a
	.zero		1
	.zero		1


	//----- nvinfo : EIATTR_EXIT_INSTR_OFFSETS
	.align		4
        /*0074*/ 	.byte	0x04, 0x1c
        /*0076*/ 	.short	(.L_63 - .L_62)


	//   ....[0]....
.L_62:
        /*0078*/ 	.word	0x000003d0


	//   ....[1]....
        /*007c*/ 	.word	0x00000440


	//----- nvinfo : EIATTR_CBANK_PARAM_SIZE
	.align		4
.L_63:
        /*0080*/ 	.byte	0x03, 0x19
        /*0082*/ 	.short	0x0014


	//----- nvinfo : EIATTR_PARAM_CBANK
	.align		4
        /*0084*/ 	.byte	0x04, 0x0a
        /*0086*/ 	.short	(.L_65 - .L_64)
	.align		4
.L_64:
        /*0088*/ 	.word	index@(.nv.constant0._Z20multi_pass_reductionPKfPfi)
        /*008c*/ 	.short	0x0380
        /*008e*/ 	.short	0x0014


	//----- nvinfo : EIATTR_SW_WAR
	.align		4
.L_65:
        /*0090*/ 	.byte	0x04, 0x36
        /*0092*/ 	.short	(.L_67 - .L_66)
.L_66:
        /*0094*/ 	.word	0x00000008
.L_67:


//--------------------- .nv.info._Z17load_sync_computePKfPfi --------------------------
	.section	.nv.info._Z17load_sync_computePKfPfi,"",@"SHT_CUDA_INFO"
	.sectionflags	@""
	.align	4


	//----- nvinfo : EIATTR_CUDA_API_VERSION
	.align		4
        /*0000*/ 	.byte	0x04, 0x37
        /*0002*/ 	.short	(.L_69 - .L_68)
.L_68:
        /*0004*/ 	.word	0x00000082


	//----- nvinfo : EIATTR_KPARAM_INFO
	.align		4
.L_69:
        /*0008*/ 	.byte	0x04, 0x17
        /*000a*/ 	.short	(.L_71 - .L_70)
.L_70:
        /*000c*/ 	.word	0x00000000
        /*0010*/ 	.short	0x0002
        /*0012*/ 	.short	0x0010
        /*0014*/ 	.byte	0x00, 0xf0, 0x11, 0x00


	//----- nvinfo : EIATTR_KPARAM_INFO
	.align		4
.L_71:
        /*0018*/ 	.byte	0x04, 0x17
        /*001a*/ 	.short	(.L_73 - .L_72)
.L_72:
        /*001c*/ 	.word	0x00000000
        /*0020*/ 	.short	0x0001
        /*0022*/ 	.short	0x0008
        /*0024*/ 	.byte	0x00, 0xf5, 0x21, 0x00


	//----- nvinfo : EIATTR_KPARAM_INFO
	.align		4
.L_73:
        /*0028*/ 	.byte	0x04, 0x17
        /*002a*/ 	.short	(.L_75 - .L_74)
.L_74:
        /*002c*/ 	.word	0x00000000
        /*0030*/ 	.short	0x0000
        /*0032*/ 	.short	0x0000
        /*0034*/ 	.byte	0x00, 0xf5, 0x21, 0x00


	//----- nvinfo : EIATTR_SPARSE_MMA_MASK
	.align		4
.L_75:
        /*0038*/ 	.byte	0x03, 0x50
        /*003a*/ 	.short	0x0000


	//----- nvinfo : EIATTR_MAXREG_COUNT
	.align		4
        /*003c*/ 	.byte	0x03, 0x1b
        /*003e*/ 	.short	0x00ff


	//----- nvinfo : EIATTR_NUM_BARRIERS
	.align		4
        /*0040*/ 	.byte	0x02, 0x4c
        /*0042*/ 	.byte	0x01
	.zero		1


	//----- nvinfo : EIATTR_MERCURY_ISA_VERSION
	.align		4
        /*0044*/ 	.byte	0x03, 0x5f
        /*0046*/ 	.short	0x0101


	//----- nvinfo : EIATTR_VRC_CTA_INIT_COUNT
	.align		4
        /*0048*/ 	.byte	0x02, 0x4a
	.zero		1
	.zero		1


	//----- nvinfo : EIATTR_EXIT_INSTR_OFFSETS
	.align		4
        /*004c*/ 	.byte	0x04, 0x1c
        /*004e*/ 	.short	(.L_77 - .L_76)


	//   ....[0]....
.L_76:
        /*0050*/ 	.word	0x00000210


	//   ....[1]....
        /*0054*/ 	.word	0x00000250


	//----- nvinfo : EIATTR_CRS_STACK_SIZE
	.align		4
.L_77:
        /*0058*/ 	.byte	0x04, 0x1e
        /*005a*/ 	.short	(.L_79 - .L_78)
.L_78:
        /*005c*/ 	.word	0x00000000


	//----- nvinfo : EIATTR_CBANK_PARAM_SIZE
	.align		4
.L_79:
        /*0060*/ 	.byte	0x03, 0x19
        /*0062*/ 	.short	0x0014


	//----- nvinfo : EIATTR_PARAM_CBANK
	.align		4
        /*0064*/ 	.byte	0x04, 0x0a
        /*0066*/ 	.short	(.L_81 - .L_80)
	.align		4
.L_80:
        /*0068*/ 	.word	index@(.nv.constant0._Z17load_sync_computePKfPfi)
        /*006c*/ 	.short	0x0380
        /*006e*/ 	.short	0x0014


	//----- nvinfo : EIATTR_SW_WAR
	.align		4
.L_81:
        /*0070*/ 	.byte	0x04, 0x36
        /*0072*/ 	.short	(.L_83 - .L_82)
.L_82:
        /*0074*/ 	.word	0x00000008
.L_83:


//--------------------- .nv.callgraph             --------------------------
	.section	.nv.callgraph,"",@"SHT_CUDA_CALLGRAPH"
	.align	4
	.sectionentsize	8
	.align		4
        /*0000*/ 	.word	0x00000000
	.align		4
        /*0004*/ 	.word	0xffffffff
	.align		4
        /*0008*/ 	.word	0x00000000
	.align		4
        /*000c*/ 	.word	0xfffffffe
	.align		4
        /*0010*/ 	.word	0x00000000
	.align		4
        /*0014*/ 	.word	0xfffffffd
	.align		4
        /*0018*/ 	.word	0x00000000
	.align		4
        /*001c*/ 	.word	0xfffffffc


//--------------------- .text._Z14block_wide_maxPKfPfi --------------------------
	.section	.text._Z14block_wide_maxPKfPfi,"ax",@progbits
	.align	128
        .global         _Z14block_wide_maxPKfPfi
        .type           _Z14block_wide_maxPKfPfi,@function
        .size           _Z14block_wide_maxPKfPfi,(.L_x_12 - _Z14block_wide_maxPKfPfi)
        .other          _Z14block_wide_maxPKfPfi,@"STO_CUDA_ENTRY STV_DEFAULT"
_Z14block_wide_maxPKfPfi:
.text._Z14block_wide_maxPKfPfi:
[----:B------:R-:W-:Y:S01]  /*0000*/  LDC R1, c[0x0][0x37c] ;  /* 0x0000df00ff017b82 */ /* 0x000fe20000000800 */
[----:B------:R-:W0:Y:S01]  /*0010*/  S2R R0, SR_CTAID.X ;  /* 0x0000000000007919 */ /* 0x000e220000002500 */
[----:B------:R-:W0:Y:S06]  /*0020*/  LDCU UR4, c[0x0][0x360] ;  /* 0x00006c00ff0477ac */ /* 0x000e2c0008000800 */
[----:B------:R-:W1:Y:S01]  /*0030*/  LDC R8, c[0x0][0x390] ;  /* 0x0000e400ff087b82 */ /* 0x000e620000000800 */
[----:B------:R-:W-:Y:S01]  /*0040*/  IMAD.MOV.U32 R6, RZ, RZ, -0x800000 ;  /* 0xff800000ff067424 */ /* 0x000fe200078e00ff */
[----:B------:R-:W2:Y:S01]  /*0050*/  S2R R2, SR_TID.X ;  /* 0x0000000000027919 */ /* 0x000ea20000002100 */
[----:B------:R-:W3:Y:S01]  /*0060*/  LDCU.64 UR6, c[0x0][0x358] ;  /* 0x00006b00ff0677ac */ /* 0x000ee20008000a00 */
[----:B0-----:R-:W-:-:S04]  /*0070*/  IMAD R3, R0, UR4, RZ ;  /* 0x0000000400037c24 */ /* 0x001fc8000f8e02ff */
[----:B--2---:R-:W-:-:S05]  /*0080*/  IMAD.IADD R7, R3, 0x1, R2 ;  /* 0x0000000103077824 */ /* 0x004fca00078e0202 */
[----:B-1----:R-:W-:-:S13]  /*0090*/  ISETP.GE.AND P0, PT, R7, R8, PT ;  /* 0x000000080700720c */ /* 0x002fda0003f06270 */
[----:B------:R-:W0:Y:S02]  /*00a0*/  @!P0 LDC.64 R4, c[0x0][0x380] ;  /* 0x0000e000ff048b82 */ /* 0x000e240000000a00 */
[----:B0-----:R-:W-:-:S05]  /*00b0*/  @!P0 IMAD.WIDE R4, R7, 0x4, R4 ;  /* 0x0000000407048825 */ /* 0x001fca00078e0204 */
[----:B---3--:R0:W2:Y:S01]  /*00c0*/  @!P0 LDG.E R6, desc[UR6][R4.64] ;  /* 0x0000000604068981 */ /* 0x0080a2000c1e1900 */
[----:B------:R-:W1:Y:S01]  /*00d0*/  S2UR UR5, SR_CgaCtaId ;  /* 0x00000000000579c3 */ /* 0x000e620000008800 */
[C---:B------:R-:W-:Y:S01]  /*00e0*/  ISETP.NE.AND P1, PT, R2.reuse, RZ, PT ;  /* 0x000000ff0200720c */ /* 0x040fe20003f25270 */
[----:B------:R-:W-:Y:S01]  /*00f0*/  UMOV UR4, 0x400 ;  /* 0x0000040000047882 */ /* 0x000fe20000000000 */
[----:B0-----:R-:W-:-:S11]  /*0100*/  VIADD R4, R2, 0x80 ;  /* 0x0000008002047836 */ /* 0x001fd60000000000 */
[----:B------:R-:W-:-:S05]  /*0110*/  @!P1 IMAD.MOV R7, RZ, RZ, -R3 ;  /* 0x000000ffff079224 */ /* 0x000fca00078e0a03 */
[----:B------:R-:W-:Y:S01]  /*0120*/  @!P1 VIADDMNMX R7, R7, R8, 0x100, PT ;  /* 0x0000010007079446 */ /* 0x000fe20003800108 */
[----:B-1----:R-:W-:-:S06]  /*0130*/  ULEA UR4, UR5, UR4, 0x18 ;  /* 0x0000000405047291 */ /* 0x002fcc000f8ec0ff */
[----:B------:R-:W-:-:S05]  /*0140*/  LEA R3, R2, UR4, 0x2 ;  /* 0x0000000402037c11 */ /* 0x000fca000f8e10ff */
[----:B--2---:R-:W-:Y:S04]  /*0150*/  STS [R3], R6 ;  /* 0x0000000603007388 */ /* 0x004fe80000000800 */
[----:B------:R-:W-:Y:S01]  /*0160*/  @!P1 STS [UR4+0x400], R7 ;  /* 0x00040007ff009988 */ /* 0x000fe20008000804 */
[----:B------:R-:W-:Y:S06]  /*0170*/  BAR.SYNC.DEFER_BLOCKING 0x0 ;  /* 0x0000000000007b1d */ /* 0x000fec0000010000 */
[----:B------:R-:W0:Y:S02]  /*0180*/  LDS R5, [UR4+0x400] ;  /* 0x00040004ff057984 */ /* 0x000e240008000800 */
[----:B0-----:R-:W-:-:S04]  /*0190*/  ISETP.GE.AND P0, PT, R4, R5, PT ;  /* 0x000000050400720c */ /* 0x001fc80003f06270 */
[----:B------:R-:W-:-:S13]  /*01a0*/  ISETP.GT.U32.OR P0, PT, R2, 0x7f, P0 ;  /* 0x0000007f0200780c */ /* 0x000fda0000704470 */
[----:B------:R-:W-:Y:S04]  /*01b0*/  @!P0 LDS R4, [R3] ;  /* 0x0000000003048984 */ /* 0x000fe80000000800 */
[----:B------:R-:W0:Y:S02]  /*01c0*/  @!P0 LDS R5, [R3+0x200] ;  /* 0x0002000003058984 */ /* 0x000e240000000800 */
[----:B0-----:R-:W-:Y:S01]  /*01d0*/  @!P0 FMNMX R4, R4, R5, !PT ;  /* 0x0000000504048209 */ /* 0x001fe20007800000 */
[----:B------:R-:W-:-:S04]  /*01e0*/  VIADD R5, R2, 0x40 ;  /* 0x0000004002057836 */ /* 0x000fc80000000000 */
[----:B------:R0:W-:Y:S01]  /*01f0*/  @!P0 STS [R3], R4 ;  /* 0x0000000403008388 */ /* 0x0001e20000000800 */
[----:B------:R-:W-:Y:S01]  /*0200*/  BAR.SYNC.DEFER_BLOCKING 0x0 ;  /* 0x0000000000007b1d */ /* 0x000fe20000010000 */
[----:B0-----:R-:W-:-:S05]  /*0210*/  VIADD R4, R2, 0x20 ;  /* 0x0000002002047836 */ /* 0x001fca0000000000 */
[----:B------:R-:W0:Y:S02]  /*0220*/  LDS R6, [UR4+0x400] ;  /* 0x00040004ff067984 */ /* 0x000e240008000800 */
[----:B0-----:R-:W-:-:S04]  /*0230*/  ISETP.GE.AND P0, PT, R5, R6, PT ;  /* 0x000000060500720c */ /* 0x001fc80003f06270 */
[----:B------:R-:W-:-:S13]  /*0240*/  ISETP.GT.U32.OR P0, PT, R2, 0x3f, P0 ;  /* 0x0000003f0200780c */ /* 0x000fda0000704470 */
[----:B------:R-:W-:Y:S04]  /*0250*/  @!P0 LDS R5, [R3] ;  /* 0x0000000003058984 */ /* 0x000fe80000000800 */
[----:B------:R-:W0:Y:S02]  /*0260*/  @!P0 LDS R6, [R3+0x100] ;  /* 0x0001000003068984 */ /* 0x000e240000000800 */
[----:B0-----:R-:W-:-:S05]  /*0270*/  @!P0 FMNMX R6, R5, R6, !PT ;  /* 0x0000000605068209 */ /* 0x001fca0007800000 */
[----:B------:R-:W-:Y:S01]  /*0280*/  @!P0 STS [R3], R6 ;  /* 0x0000000603008388 */ /* 0x000fe20000000800 */
        /* <DEDUP_REMOVED lines=46> */
[----:B0-----:R-:W-:-:S04]  /*0570*/  ISETP.GE.AND P0, PT, R5, 0x2, PT ;  /* 0x000000020500780c */ /* 0x001fc80003f06270 */
[----:B------:R-:W-:-:S13]  /*0580*/  ISETP.NE.OR P0, PT, R2, RZ, !P0 ;  /* 0x000000ff0200720c */ /* 0x000fda0004705670 */
[----:B------:R-:W-:Y:S04]  /*0590*/  @!P0 LDS R2, [R3] ;  /* 0x0000000003028984 */ /* 0x000fe80000000800 */
[----:B------:R-:W0:Y:S02]  /*05a0*/  @!P0 LDS R5, [R3+0x4] ;  /* 0x0000040003058984 */ /* 0x000e240000000800 */
[----:B0-----:R-:W-:-:S05]  /*05b0*/  @!P0 FMNMX R2, R2, R5, !PT ;  /* 0x0000000502028209 */ /* 0x001fca0007800000 */
[----:B------:R0:W-:Y:S01]  /*05c0*/  @!P0 STS [R3], R2 ;  /* 0x0000000203008388 */ /* 0x0001e20000000800 */
[----:B------:R-:W-:Y:S06]  /*05d0*/  BAR.SYNC.DEFER_BLOCKING 0x0 ;  /* 0x0000000000007b1d */ /* 0x000fec0000010000 */
[----:B------:R-:W-:Y:S05]  /*05e0*/  @P1 EXIT ;  /* 0x000000000000194d */ /* 0x000fea0003800000 */
[----:B------:R-:W1:Y:S01]  /*05f0*/  LDS R5, [UR4] ;  /* 0x00000004ff057984 */ /* 0x000e620008000800 */
[----:B0-----:R-:W0:Y:S02]  /*0600*/  LDC.64 R2, c[0x0][0x388] ;  /* 0x0000e200ff027b82 */ /* 0x001e240000000a00 */
[----:B0-----:R-:W-:-:S05]  /*0610*/  IMAD.WIDE.U32 R2, R0, 0x4, R2 ;  /* 0x0000000400027825 */ /* 0x001fca00078e0002 */
[----:B-1----:R-:W-:Y:S01]  /*0620*/  STG.E desc[UR6][R2.64], R5 ;  /* 0x0000000502007986 */ /* 0x002fe2000c101906 */
[----:B------:R-:W-:Y:S05]  /*0630*/  EXIT ;  /* 0x000000000000794d */ /* 0x000fea0003800000 */
.L_x_0:
[----:B------:R-:W-:-:S00]  /*0640*/  BRA `(.L_x_0) ;  /* 0xfffffffc00fc7947 */ /* 0x000fc0000383ffff */
[----:B------:R-:W-:-:S00]  /*0650*/  NOP ;  /* 0x0000000000007918 */ /* 0x000fc00000000000 */
        /* <DEDUP_REMOVED lines=10> */
.L_x_12:


//--------------------- .text._Z17ping_pong_patternPfi --------------------------
	.section	.text._Z17ping_pong_patternPfi,"ax",@progbits
	.align	128
        .global         _Z17ping_pong_patternPfi
        .type           _Z17ping_pong_patternPfi,@function
        .size           _Z17ping_pong_patternPfi,(.L_x_13 - _Z17ping_pong_patternPfi)
        .other          _Z17ping_pong_patternPfi,@"STO_CUDA_ENTRY STV_DEFAULT"
_Z17ping_pong_patternPfi:
.text._Z17ping_pong_patternPfi:
[----:B------:R-:W-:Y:S01]  /*0000*/  LDC R1, c[0x0][0x37c] ;  /* 0x0000df00ff017b82 */ /* 0x000fe20000000800 */
[----:B------:R-:W0:Y:S07]  /*0010*/  S2R R0, SR_TID.X ;  /* 0x0000000000007919 */ /* 0x000e2e0000002100 */
[----:B------:R-:W0:Y:S01]  /*0020*/  LDC.64 R2, c[0x0][0x380] ;  /* 0x0000e000ff027b82 */ /* 0x000e220000000a00 */
[----:B------:R-:W1:Y:S07]  /*0030*/  LDCU.64 UR10, c[0x0][0x358] ;  /* 0x00006b00ff0a77ac */ /* 0x000e6e0008000a00 */
[----:B------:R-:W2:Y:S01]  /*0040*/  S2UR UR8, SR_CgaCtaId ;  /* 0x00000000000879c3 */ /* 0x000ea20000008800 */
[----:B------:R-:W-:Y:S01]  /*0050*/  UMOV UR4, 0x400 ;  /* 0x0000040000047882 */ /* 0x000fe20000000000 */
[----:B------:R-:W3:Y:S01]  /*0060*/  LDCU UR7, c[0x0][0x388] ;  /* 0x00007100ff0777ac */ /* 0x000ee20008000800 */
[----:B0-----:R-:W-:-:S05]  /*0070*/  IMAD.WIDE.U32 R2, R0, 0x4, R2 ;  /* 0x0000000400027825 */ /* 0x001fca00078e0002 */
[----:B-1----:R-:W4:Y:S01]  /*0080*/  LDG.E R5, desc[UR10][R2.64] ;  /* 0x0000000a02057981 */ /* 0x002f22000c1e1900 */
[----:B--2---:R-:W-:Y:S02]  /*0090*/  ULEA UR5, UR8, UR4, 0x18 ;  /* 0x0000000408057291 */ /* 0x004fe4000f8ec0ff */
[----:B---3--:R-:W-:-:S04]  /*00a0*/  UISETP.GE.AND UP0, UPT, UR7, 0x1, UPT ;  /* 0x000000010700788c */ /* 0x008fc8000bf06270 */
[----:B------:R-:W-:-:S05]  /*00b0*/  LEA R4, R0, UR5, 0x2 ;  /* 0x0000000500047c11 */ /* 0x000fca000f8e10ff */
[----:B----4-:R0:W-:Y:S01]  /*00c0*/  STS [R4], R5 ;  /* 0x0000000504007388 */ /* 0x0101e20000000800 */
[----:B------:R-:W-:Y:S06]  /*00d0*/  BAR.SYNC.DEFER_BLOCKING 0x0 ;  /* 0x0000000000007b1d */ /* 0x000fec0000010000 */
[----:B------:R-:W-:Y:S05]  /*00e0*/  BRA.U !UP0, `(.L_x_1) ;  /* 0x0000000508587547 */ /* 0x000fea000b800000 */
[----:B------:R-:W-:Y:S02]  /*00f0*/  UISETP.GE.U32.AND UP1, UPT, UR7, 0x4, UPT ;  /* 0x000000040700788c */ /* 0x000fe4000bf26070 */
[----:B------:R-:W-:-:S04]  /*0100*/  ULOP3.LUT UR6, UR7, 0x3, URZ, 0xc0, !UPT ;  /* 0x0000000307067892 */ /* 0x000fc8000f8ec0ff */
[----:B------:R-:W-:-:S03]  /*0110*/  UISETP.NE.AND UP0, UPT, UR6, URZ, UPT ;  /* 0x000000ff0600728c */ /* 0x000fc6000bf05270 */
[----:B------:R-:W-:Y:S08]  /*0120*/  BRA.U !UP1, `(.L_x_2) ;  /* 0x0000000109dc7547 */ /* 0x000ff0000b800000 */
[----:B------:R-:W-:Y:S01]  /*0130*/  UIADD3 UR4, UPT, UPT, UR4, 0x400, URZ ;  /* 0x0000040004047890 */ /* 0x000fe2000fffe0ff */
[----:B------:R-:W-:Y:S01]  /*0140*/  ISETP.NE.AND P0, PT, R0, RZ, PT ;  /* 0x000000ff0000720c */ /* 0x000fe20003f05270 */
[----:B------:R-:W-:Y:S02]  /*0150*/  ULOP3.LUT UR7, UR7, 0x7ffffffc, URZ, 0xc0, !UPT ;  /* 0x7ffffffc07077892 */ /* 0x000fe4000f8ec0ff */
[----:B------:R-:W-:Y:S02]  /*0160*/  ULEA UR4, UR8, UR4, 0x18 ;  /* 0x0000000408047291 */ /* 0x000fe4000f8ec0ff */
[----:B------:R-:W-:-:S04]  /*0170*/  UIADD3 UR7, UPT, UPT, -UR7, URZ, URZ ;  /* 0x000000ff07077290 */ /* 0x000fc8000fffe1ff */
[----:B0-----:R-:W-:-:S08]  /*0180*/  LEA R5, R0, UR4, 0x2 ;  /* 0x0000000400057c11 */ /* 0x001fd0000f8e10ff */
.L_x_3:
[----:B------:R-:W-:Y:S01]  /*0190*/  ISETP.GT.U32.AND P1, PT, R0, 0xfe, PT ;  /* 0x000000fe0000780c */ /* 0x000fe20003f24070 */
[----:B------:R-:W0:Y:S01]  /*01a0*/  @P0 LDS R8, [R4+-0x4] ;  /* 0xfffffc0004080984 */ /* 0x000e220000000800 */
[----:B------:R-:W-:Y:S01]  /*01b0*/  HFMA2 R6, -RZ, RZ, 0, 0 ;  /* 0x00000000ff067431 */ /* 0x000fe200000001ff */
[----:B------:R-:W-:Y:S01]  /*01c0*/  MOV R10, RZ ;  /* 0x000000ff000a7202 */ /* 0x000fe20000000f00 */
[----:B------:R-:W-:Y:S01]  /*01d0*/  UIADD3 UR7, UPT, UPT, UR7, 0x4, URZ ;  /* 0x0000000407077890 */ /* 0x000fe2000fffe0ff */
[----:B-1----:R-:W1:Y:S03]  /*01e0*/  LDS R7, [R4] ;  /* 0x0000000004077984 */ /* 0x002e660000000800 */
[----:B------:R-:W-:-:S05]  /*01f0*/  UISETP.NE.AND UP1, UPT, UR7, URZ, UPT ;  /* 0x000000ff0700728c */ /* 0x000fca000bf25270 */
[----:B------:R-:W2:Y:S01]  /*0200*/  @!P1 LDS R9, [R4+0x4] ;  /* 0x0000040004099984 */ /* 0x000ea20000000800 */
[----:B0-----:R-:W-:Y:S01]  /*0210*/  @P0 FMUL R6, R8, 0.25 ;  /* 0x3e80000008060820 */ /* 0x001fe20000400000 */
[----:B------:R-:W-:Y:S02]  /*0220*/  MOV R8, RZ ;  /* 0x000000ff00087202 */ /* 0x000fe40000000f00 */
[----:B------:R-:W-:Y:S01]  /*0230*/  ISETP.NE.AND P0, PT, R0, RZ, PT ;  /* 0x000000ff0000720c */ /* 0x000fe20003f05270 */
[----:B-1----:R-:W-:Y:S01]  /*0240*/  FFMA R7, R7, 0.5, R6 ;  /* 0x3f00000007077823 */ /* 0x002fe20000000006 */
[----:B------:R-:W-:Y:S02]  /*0250*/  HFMA2 R6, -RZ, RZ, 0, 0 ;  /* 0x00000000ff067431 */ /* 0x000fe400000001ff */
[----:B--2---:R-:W-:-:S04]  /*0260*/  @!P1 FMUL R8, R9, 0.25 ;  /* 0x3e80000009089820 */ /* 0x004fc80000400000 */
[----:B------:R-:W-:-:S05]  /*0270*/  FADD R8, R7, R8 ;  /* 0x0000000807087221 */ /* 0x000fca0000000000 */
[----:B------:R0:W-:Y:S01]  /*0280*/  STS [R5], R8 ;  /* 0x0000000805007388 */ /* 0x0001e20000000800 */
[----:B------:R-:W-:Y:S01]  /*0290*/  BAR.SYNC.DEFER_BLOCKING 0x0 ;  /* 0x0000000000007b1d */ /* 0x000fe20000010000 */
[----:B0-----:R-:W-:-:S05]  /*02a0*/  MOV R8, RZ ;  /* 0x000000ff00087202 */ /* 0x001fca0000000f00 */
[----:B------:R-:W0:Y:S04]  /*02b0*/  @P0 LDS R7, [R5+-0x4] ;  /* 0xfffffc0005070984 */ /* 0x000e280000000800 */
[----:B------:R-:W1:Y:S04]  /*02c0*/  @!P1 LDS R11, [R5+0x4] ;  /* 0x00000400050b9984 */ /* 0x000e680000000800 */
[----:B------:R-:W2:Y:S01]  /*02d0*/  LDS R9, [R5] ;  /* 0x0000000005097984 */ /* 0x000ea20000000800 */
[----:B0-----:R-:W-:Y:S01]  /*02e0*/  @P0 FMUL R6, R7, 0.25 ;  /* 0x3e80000007060820 */ /* 0x001fe20000400000 */
[----:B-1----:R-:W-:-:S03]  /*02f0*/  @!P1 FMUL R10, R11, 0.25 ;  /* 0x3e8000000b0a9820 */ /* 0x002fc60000400000 */
[----:B--2---:R-:W-:Y:S01]  /*0300*/  FFMA R9, R9, 0.5, R6 ;  /* 0x3f00000009097823 */ /* 0x004fe20000000006 */
[----:B------:R-:W-:-:S03]  /*0310*/  HFMA2 R6, -RZ, RZ, 0, 0 ;  /* 0x00000000ff067431 */ /* 0x000fc600000001ff */
[----:B------:R-:W-:-:S05]  /*0320*/  FADD R9, R9, R10 ;  /* 0x0000000a09097221 */ /* 0x000fca0000000000 */
[----:B------:R-:W-:Y:S01]  /*0330*/  STS [R4], R9 ;  /* 0x0000000904007388 */ /* 0x000fe20000000800 */
[----:B------:R-:W-:Y:S06]  /*0340*/  BAR.SYNC.DEFER_BLOCKING 0x0 ;  /* 0x0000000000007b1d */ /* 0x000fec0000010000 */
[----:B------:R-:W0:Y:S04]  /*0350*/  @P0 LDS R7, [R4+-0x4] ;  /* 0xfffffc0004070984 */ /* 0x000e280000000800 */
[----:B------:R-:W1:Y:S04]  /*0360*/  @!P1 LDS R10, [R4+0x4] ;  /* 0x00000400040a9984 */ /* 0x000e680000000800 */
[----:B------:R-:W2:Y:S01]  /*0370*/  LDS R11, [R4] ;  /* 0x00000000040b7984 */ /* 0x000ea20000000800 */
[----:B0-----:R-:W-:Y:S01]  /*0380*/  @P0 FMUL R6, R7, 0.25 ;  /* 0x3e80000007060820 */ /* 0x001fe20000400000 */
[----:B-1----:R-:W-:Y:S01]  /*0390*/  @!P1 FMUL R8, R10, 0.25 ;  /* 0x3e8000000a089820 */ /* 0x002fe20000400000 */
[----:B------:R-:W-:-:S02]  /*03a0*/  MOV R10, RZ ;  /* 0x000000ff000a7202 */ /* 0x000fc40000000f00 */
        /* <DEDUP_REMOVED lines=9> */
[----:B-1----:R-:W-:-:S03]  /*0440*/  @!P1 FMUL R10, R11, 0.25 ;  /* 0x3e8000000b0a9820 */ /* 0x002fc60000400000 */
[----:B--2---:R-:W-:-:S04]  /*0450*/  FFMA R9, R9, 0.5, R6 ;  /* 0x3f00000009097823 */ /* 0x004fc80000000006 */
[----:B------:R-:W-:-:S05]  /*0460*/  FADD R9, R9, R10 ;  /* 0x0000000a09097221 */ /* 0x000fca0000000000 */
[----:B------:R1:W-:Y:S01]  /*0470*/  STS [R4], R9 ;  /* 0x0000000904007388 */ /* 0x0003e20000000800 */
[----:B------:R-:W-:Y:S06]  /*0480*/  BAR.SYNC.DEFER_BLOCKING 0x0 ;  /* 0x0000000000007b1d */ /* 0x000fec0000010000 */
[----:B------:R-:W-:Y:S05]  /*0490*/  BRA.U UP1, `(.L_x_3) ;  /* 0xfffffffd013c7547 */ /* 0x000fea000b83ffff */
.L_x_2:
[----:B------:R-:W-:Y:S05]  /*04a0*/  BRA.U !UP0, `(.L_x_1) ;  /* 0x0000000108687547 */ /* 0x000fea000b800000 */
[----:B------:R-:W2:Y:S01]  /*04b0*/  S2UR UR7, SR_CgaCtaId ;  /* 0x00000000000779c3 */ /* 0x000ea20000008800 */
[----:B------:R-:W-:Y:S01]  /*04c0*/  UMOV UR4, 0x400 ;  /* 0x0000040000047882 */ /* 0x000fe20000000000 */
[C---:B------:R-:W-:Y:S01]  /*04d0*/  ISETP.NE.AND P0, PT, R0.reuse, RZ, PT ;  /* 0x000000ff0000720c */ /* 0x040fe20003f05270 */
[----:B------:R-:W-:Y:S01]  /*04e0*/  UIADD3 UR5, UPT, UPT, UR4, 0x400, URZ ;  /* 0x0000040004057890 */ /* 0x000fe2000fffe0ff */
[----:B------:R-:W-:Y:S01]  /*04f0*/  ISETP.GT.U32.AND P1, PT, R0, 0xfe, PT ;  /* 0x000000fe0000780c */ /* 0x000fe20003f24070 */
[----:B------:R-:W-:Y:S02]  /*0500*/  UIADD3 UR6, UPT, UPT, -UR6, URZ, URZ ;  /* 0x000000ff06067290 */ /* 0x000fe4000fffe1ff */
[----:B--2---:R-:W-:Y:S02]  /*0510*/  ULEA UR4, UR7, UR4, 0x18 ;  /* 0x0000000407047291 */ /* 0x004fe4000f8ec0ff */
[----:B------:R-:W-:-:S12]  /*0520*/  ULEA UR7, UR7, UR5, 0x18 ;  /* 0x0000000507077291 */ /* 0x000fd8000f8ec0ff */
.L_x_4:
[----:B------:R-:W-:Y:S02]  /*0530*/  LEA R8, R0, UR4, 0x2 ;  /* 0x0000000400087c11 */ /* 0x000fe4000f8e10ff */
[----:B012---:R-:W-:Y:S01]  /*0540*/  CS2R R4, SRZ ;  /* 0x0000000000047805 */ /* 0x007fe2000001ff00 */
[----:B------:R-:W-:Y:S01]  /*0550*/  UMOV UR5, UR7 ;  /* 0x0000000700057c82 */ /* 0x000fe20008000000 */
[----:B------:R-:W-:Y:S01]  /*0560*/  UIADD3 UR6, UPT, UPT, UR6, 0x1, URZ ;  /* 0x0000000106067890 */ /* 0x000fe2000fffe0ff */
[----:B------:R-:W0:Y:S01]  /*0570*/  @P0 LDS R9, [R8+-0x4] ;  /* 0xfffffc0008090984 */ /* 0x000e220000000800 */
[----:B------:R-:W-:Y:S02]  /*0580*/  UMOV UR7, UR4 ;  /* 0x0000000400077c82 */ /* 0x000fe40008000000 */
[----:B------:R-:W-:Y:S01]  /*0590*/  UISETP.NE.AND UP0, UPT, UR6, URZ, UPT ;  /* 0x000000ff0600728c */ /* 0x000fe2000bf05270 */
[----:B------:R-:W1:Y:S01]  /*05a0*/  @!P1 LDS R6, [R8+0x4] ;  /* 0x0000040008069984 */ /* 0x000e620000000800 */
[----:B------:R-:W-:-:S03]  /*05b0*/  UMOV UR4, UR5 ;  /* 0x0000000500047c82 */ /* 0x000fc60008000000 */
[----:B------:R-:W2:Y:S01]  /*05c0*/  LDS R7, [R8] ;  /* 0x0000000008077984 */ /* 0x000ea20000000800 */
[----:B0-----:R-:W-:Y:S01]  /*05d0*/  @P0 FMUL R4, R9, 0.25 ;  /* 0x3e80000009040820 */ /* 0x001fe20000400000 */
[----:B-1----:R-:W-:-:S03]  /*05e0*/  @!P1 FMUL R5, R6, 0.25 ;  /* 0x3e80000006059820 */ /* 0x002fc60000400000 */
[----:B--2---:R-:W-:Y:S01]  /*05f0*/  FFMA R4, R7, 0.5, R4 ;  /* 0x3f00000007047823 */ /* 0x004fe20000000004 */
[----:B------:R-:W-:-:S03]  /*0600*/  LEA R7, R0, UR5, 0x2 ;  /* 0x0000000500077c11 */ /* 0x000fc6000f8e10ff */
[----:B------:R-:W-:-:S05]  /*0610*/  FADD R4, R4, R5 ;  /* 0x0000000504047221 */ /* 0x000fca0000000000 */
[----:B------:R2:W-:Y:S01]  /*0620*/  STS [R7], R4 ;  /* 0x0000000407007388 */ /* 0x0005e20000000800 */
[----:B------:R-:W-:Y:S06]  /*0630*/  BAR.SYNC.DEFER_BLOCKING 0x0 ;  /* 0x0000000000007b1d */ /* 0x000fec0000010000 */
[----:B------:R-:W-:Y:S05]  /*0640*/  BRA.U UP0, `(.L_x_4) ;  /* 0xfffffffd00b87547 */ /* 0x000fea000b83ffff */
.L_x_1:
[----:B------:R-:W-:-:S05]  /*0650*/  LEA R0, R0, UR5, 0x2 ;  /* 0x0000000500007c11 */ /* 0x000fca000f8e10ff */
[----:B0-----:R-:W0:Y:S04]  /*0660*/  LDS R5, [R0] ;  /* 0x0000000000057984 */ /* 0x001e280000000800 */
[----:B0-----:R-:W-:Y:S01]  /*0670*/  STG.E desc[UR10][R2.64], R5 ;  /* 0x0000000502007986 */ /* 0x001fe2000c10190a */
[----:B------:R-:W-:Y:S05]  /*0680*/  EXIT ;  /* 0x000000000000794d */ /* 0x000fea0003800000 */
.L_x_5:
        /* <DEDUP_REMOVED lines=15> */
.L_x_13:


//--------------------- .text._Z20multi_pass_reductionPKfPfi --------------------------
	.section	.text._Z20multi_pass_reductionPKfPfi,"ax",@progbits
	.align	128
        .global         _Z20multi_pass_reductionPKfPfi
        .type           _Z20multi_pass_reductionPKfPfi,@function
        .size           _Z20multi_pass_reductionPKfPfi,(.L_x_14 - _Z20multi_pass_reductionPKfPfi)
        .other          _Z20multi_pass_reductionPKfPfi,@"STO_CUDA_ENTRY STV_DEFAULT"
_Z20multi_pass_reductionPKfPfi:
.text._Z20multi_pass_reductionPKfPfi:
[----:B------:R-:W-:Y:S01]  /*0000*/  LDC R1, c[0x0][0x37c] ;  /* 0x0000df00ff017b82 */ /* 0x000fe20000000800 */
[----:B------:R-:W0:Y:S01]  /*0010*/  S2R R3, SR_TID.X ;  /* 0x0000000000037919 */ /* 0x000e220000002100 */
[----:B------:R-:W0:Y:S01]  /*0020*/  LDCU UR4, c[0x0][0x360] ;  /* 0x00006c00ff0477ac */ /* 0x000e220008000800 */
[----:B------:R-:W-:Y:S01]  /*0030*/  HFMA2 R2, -RZ, RZ, 0, 0 ;  /* 0x00000000ff027431 */ /* 0x000fe200000001ff */
[----:B------:R-:W0:Y:S01]  /*0040*/  S2R R0, SR_CTAID.X ;  /* 0x0000000000007919 */ /* 0x000e220000002500 */
[----:B------:R-:W1:Y:S01]  /*0050*/  LDCU UR5, c[0x0][0x390] ;  /* 0x00007200ff0577ac */ /* 0x000e620008000800 */
[----:B------:R-:W2:Y:S01]  /*0060*/  LDCU.64 UR6, c[0x0][0x358] ;  /* 0x00006b00ff0677ac */ /* 0x000ea20008000a00 */
[----:B0-----:R-:W-:-:S05]  /*0070*/  IMAD R7, R0, UR4, R3 ;  /* 0x0000000400077c24 */ /* 0x001fca000f8e0203 */
[----:B-1----:R-:W-:-:S13]  /*0080*/  ISETP.GE.AND P0, PT, R7, UR5, PT ;  /* 0x0000000507007c0c */ /* 0x002fda000bf06270 */
[----:B------:R-:W0:Y:S02]  /*0090*/  @!P0 LDC.64 R4, c[0x0][0x380] ;  /* 0x0000e000ff048b82 */ /* 0x000e240000000a00 */
[----:B0-----:R-:W-:-:S05]  /*00a0*/  @!P0 IMAD.WIDE R4, R7, 0x4, R4 ;  /* 0x0000000407048825 */ /* 0x001fca00078e0204 */
[----:B--2---:R-:W2:Y:S01]  /*00b0*/  @!P0 LDG.E R2, desc[UR6][R4.64] ;  /* 0x0000000604028981 */ /* 0x004ea2000c1e1900 */
[----:B------:R-:W0:Y:S01]  /*00c0*/  S2UR UR5, SR_CgaCtaId ;  /* 0x00000000000579c3 */ /* 0x000e220000008800 */
[----:B------:R-:W-:Y:S01]  /*00d0*/  UMOV UR4, 0x400 ;  /* 0x0000040000047882 */ /* 0x000fe20000000000 */
[C---:B------:R-:W-:Y:S02]  /*00e0*/  ISETP.GT.U32.AND P1, PT, R3.reuse, 0x7f, PT ;  /* 0x0000007f0300780c */ /* 0x040fe40003f24070 */
[----:B------:R-:W-:Y:S01]  /*00f0*/  ISETP.GT.U32.AND P0, PT, R3, 0x3f, PT ;  /* 0x0000003f0300780c */ /* 0x000fe20003f04070 */
[----:B0-----:R-:W-:-:S06]  /*0100*/  ULEA UR4, UR5, UR4, 0x18 ;  /* 0x0000000405047291 */ /* 0x001fcc000f8ec0ff */
[----:B------:R-:W-:-:S05]  /*0110*/  LEA R7, R3, UR4, 0x2 ;  /* 0x0000000403077c11 */ /* 0x000fca000f8e10ff */
[----:B--2---:R-:W-:Y:S01]  /*0120*/  STS [R7], R2 ;  /* 0x0000000207007388 */ /* 0x004fe20000000800 */
[----:B------:R-:W-:Y:S06]  /*0130*/  BAR.SYNC.DEFER_BLOCKING 0x0 ;  /* 0x0000000000007b1d */ /* 0x000fec0000010000 */
[----:B------:R-:W-:Y:S04]  /*0140*/  @!P1 LDS R6, [R7+0x200] ;  /* 0x0002000007069984 */ /* 0x000fe80000000800 */
[----:B------:R-:W0:Y:S02]  /*0150*/  @!P1 LDS R9, [R7] ;  /* 0x0000000007099984 */ /* 0x000e240000000800 */
[----:B0-----:R-:W-:-:S05]  /*0160*/  @!P1 FADD R6, R6, R9 ;  /* 0x0000000906069221 */ /* 0x001fca0000000000 */
[----:B------:R-:W-:Y:S01]  /*0170*/  @!P1 STS [R7], R6 ;  /* 0x0000000607009388 */ /* 0x000fe20000000800 */
[----:B------:R-:W-:Y:S01]  /*0180*/  BAR.SYNC.DEFER_BLOCKING 0x0 ;  /* 0x0000000000007b1d */ /* 0x000fe20000010000 */
[----:B------:R-:W-:-:S05]  /*0190*/  ISETP.GT.U32.AND P1, PT, R3, 0x1f, PT ;  /* 0x0000001f0300780c */ /* 0x000fca0003f24070 */
        /* <DEDUP_REMOVED lines=16> */
[----:B------:R-:W-:-:S03]  /*02a0*/  NOP ;  /* 0x0000000000007918 */ /* 0x000fc60000000000 */
[----:B------:R-:W-:Y:S01]  /*02b0*/  @!P1 LDS R4, [R7+0x20] ;  /* 0x0000200007049984 */ /* 0x000fe20000000800 */
[----:B------:R-:W-:-:S03]  /*02c0*/  ISETP.GT.U32.AND P0, PT, R3, 0x3, PT ;  /* 0x000000030300780c */ /* 0x000fc60003f04070 */
        /* <DEDUP_REMOVED lines=11> */
[----:B------:R-:W-:-:S03]  /*0380*/  ISETP.NE.AND P0, PT, R3, RZ, PT ;  /* 0x000000ff0300720c */ /* 0x000fc60003f05270 */
[----:B------:R-:W0:Y:S02]  /*0390*/  @!P1 LDS R6, [R7] ;  /* 0x0000000007069984 */ /* 0x000e240000000800 */
[----:B0-----:R-:W-:-:S05]  /*03a0*/  @!P1 FADD R6, R5, R6 ;  /* 0x0000000605069221 */ /* 0x001fca0000000000 */
[----:B------:R0:W-:Y:S01]  /*03b0*/  @!P1 STS [R7], R6 ;  /* 0x0000000607009388 */ /* 0x0001e20000000800 */
[----:B------:R-:W-:Y:S02]  /*03c0*/  NOP ;  /* 0x0000000000007918 */ /* 0x000fe40000000000 */
[----:B------:R-:W-:Y:S05]  /*03d0*/  @P0 EXIT ;  /* 0x000000000000094d */ /* 0x000fea0003800000 */
[----:B------:R-:W1:Y:S01]  /*03e0*/  LDS.64 R4, [UR4] ;  /* 0x00000004ff047984 */ /* 0x000e620008000a00 */
[----:B------:R-:W2:Y:S02]  /*03f0*/  LDC.64 R2, c[0x0][0x388] ;  /* 0x0000e200ff027b82 */ /* 0x000ea40000000a00 */
[----:B--2---:R-:W-:-:S04]  /*0400*/  IMAD.WIDE.U32 R2, R0, 0x4, R2 ;  /* 0x0000000400027825 */ /* 0x004fc800078e0002 */
[----:B-1----:R-:W-:-:S05]  /*0410*/  FADD R5, R5, R4 ;  /* 0x0000000405057221 */ /* 0x002fca0000000000 */
[----:B------:R-:W-:Y:S04]  /*0420*/  STS [UR4], R5 ;  /* 0x00000005ff007988 */ /* 0x000fe80008000804 */
[----:B------:R-:W-:Y:S01]  /*0430*/  STG.E desc[UR6][R2.64], R5 ;  /* 0x0000000502007986 */ /* 0x000fe2000c101906 */
[----:B------:R-:W-:Y:S05]  /*0440*/  EXIT ;  /* 0x000000000000794d */ /* 0x000fea0003800000 */
.L_x_6:
        /* <DEDUP_REMOVED lines=11> */
.L_x_14:


//--------------------- .text._Z17load_sync_computePKfPfi --------------------------
	.section	.text._Z17load_sync_computePKfPfi,"ax",@progbits
	.align	128
        .global         _Z17load_sync_computePKfPfi
        .type           _Z17load_sync_computePKfPfi,@function
        .size           _Z17load_sync_computePKfPfi,(.L_x_15 - _Z17load_sync_computePKfPfi)
        .other          _Z17load_sync_computePKfPfi,@"STO_CUDA_ENTRY STV_DEFAULT"
_Z17load_sync_computePKfPfi:
.text._Z17load_sync_computePKfPfi:
[----:B------:R-:W-:Y:S01]  /*0000*/  LDC R1, c[0x0][0x37c] ;  /* 0x0000df00ff017b82 */ /* 0x000fe20000000800 */
[----:B------:R-:W0:Y:S07]  /*0010*/  S2R R4, SR_TID.X ;  /* 0x0000000000047919 */ /* 0x000e2e0000002100 */
[----:B------:R-:W0:Y:S01]  /*0020*/  S2UR UR4, SR_CTAID.X ;  /* 0x00000000000479c3 */ /* 0x000e220000002500 */
[----:B------:R-:W1:Y:S01]  /*0030*/  LDCU UR5, c[0x0][0x390] ;  /* 0x00007200ff0577ac */ /* 0x000e620008000800 */
[----:B------:R-:W-:Y:S01]  /*0040*/  HFMA2 R0, -RZ, RZ, 0, 0 ;  /* 0x00000000ff007431 */ /* 0x000fe200000001ff */
[----:B------:R-:W2:Y:S05]  /*0050*/  LDCU.64 UR6, c[0x0][0x358] ;  /* 0x00006b00ff0677ac */ /* 0x000eaa0008000a00 */
[----:B------:R-:W0:Y:S02]  /*0060*/  LDC R5, c[0x0][0x360] ;  /* 0x0000d800ff057b82 */ /* 0x000e240000000800 */
[----:B0-----:R-:W-:-:S05]  /*0070*/  IMAD R5, R5, UR4, R4 ;  /* 0x0000000405057c24 */ /* 0x001fca000f8e0204 */
[----:B-1----:R-:W-:-:S13]  /*0080*/  ISETP.GE.AND P0, PT, R5, UR5, PT ;  /* 0x0000000505007c0c */ /* 0x002fda000bf06270 */
[----:B------:R-:W0:Y:S02]  /*0090*/  @!P0 LDC.64 R2, c[0x0][0x380] ;  /* 0x0000e000ff028b82 */ /* 0x000e240000000a00 */
[----:B0-----:R-:W-:-:S05]  /*00a0*/  @!P0 IMAD.WIDE R2, R5, 0x4, R2 ;  /* 0x0000000405028825 */ /* 0x001fca00078e0202 */
[----:B--2---:R-:W2:Y:S01]  /*00b0*/  @!P0 LDG.E R0, desc[UR6][R2.64] ;  /* 0x0000000602008981 */ /* 0x004ea2000c1e1900 */
[----:B------:R-:W0:Y:S01]  /*00c0*/  S2UR UR5, SR_CgaCtaId ;  /* 0x00000000000579c3 */ /* 0x000e220000008800 */
[----:B------:R-:W-:Y:S01]  /*00d0*/  UMOV UR4, 0x400 ;  /* 0x0000040000047882 */ /* 0x000fe20000000000 */
[----:B------:R-:W-:Y:S01]  /*00e0*/  ISETP.NE.AND P1, PT, R4, RZ, PT ;  /* 0x000000ff0400720c */ /* 0x000fe20003f25270 */
[----:B------:R-:W-:Y:S04]  /*00f0*/  BSSY.RECONVERGENT B0, `(.L_x_7) ;  /* 0x0000010000007945 */ /* 0x000fe80003800200 */
[----:B------:R-:W-:Y:S01]  /*0100*/  BSSY.RELIABLE B1, `(.L_x_8) ;  /* 0x000000c000017945 */ /* 0x000fe20003800100 */
[----:B0-----:R-:W-:-:S06]  /*0110*/  ULEA UR4, UR5, UR4, 0x18 ;  /* 0x0000000405047291 */ /* 0x001fcc000f8ec0ff */
[----:B------:R-:W-:-:S05]  /*0120*/  LEA R7, R4, UR4, 0x2 ;  /* 0x0000000404077c11 */ /* 0x000fca000f8e10ff */
[----:B--2---:R0:W-:Y:S01]  /*0130*/  STS [R7], R0 ;  /* 0x0000000007007388 */ /* 0x0041e20000000800 */
[----:B------:R-:W-:Y:S06]  /*0140*/  BAR.SYNC.DEFER_BLOCKING 0x0 ;  /* 0x0000000000007b1d */ /* 0x000fec0000010000 */
[----:B------:R0:W1:Y:S01]  /*0150*/  LDS R9, [R7] ;  /* 0x0000000007097984 */ /* 0x0000620000000800 */
[----:B------:R-:W-:Y:S05]  /*0160*/  @!P1 BRA `(.L_x_9) ;  /* 0x0000000000149947 */ /* 0x000fea0003800000 */
[----:B0-----:R-:W1:Y:S01]  /*0170*/  LDS R0, [R7+-0x4] ;  /* 0xfffffc0007007984 */ /* 0x001e620000000800 */
[----:B------:R-:W-:-:S13]  /*0180*/  ISETP.GT.U32.AND P1, PT, R4, 0xfe, PT ;  /* 0x000000fe0400780c */ /* 0x000fda0003f24070 */
[----:B------:R-:W-:Y:S05]  /*0190*/  @P1 BREAK.RELIABLE B1 ;  /* 0x0000000000011942 */ /* 0x000fea0003800100 */
[----:B-1----:R-:W-:Y:S01]  /*01a0*/  FADD R9, R9, R0 ;  /* 0x0000000009097221 */ /* 0x002fe20000000000 */
[----:B------:R-:W-:Y:S06]  /*01b0*/  @P1 BRA `(.L_x_10) ;  /* 0x00000000000c1947 */ /* 0x000fec0003800000 */
.L_x_9:
[----:B------:R-:W-:Y:S05]  /*01c0*/  BSYNC.RELIABLE B1 ;  /* 0x0000000000017941 */ /* 0x000fea0003800100 */
.L_x_8:
[----:B0-----:R-:W1:Y:S02]  /*01d0*/  LDS R0, [R7+0x4] ;  /* 0x0000040007007984 */ /* 0x001e640000000800 */
[----:B-1----:R-:W-:-:S07]  /*01e0*/  FADD R9, R0, R9 ;  /* 0x0000000900097221 */ /* 0x002fce0000000000 */
.L_x_10:
[----:B------:R-:W-:Y:S05]  /*01f0*/  BSYNC.RECONVERGENT B0 ;  /* 0x0000000000007941 */ /* 0x000fea0003800200 */
.L_x_7:
[----:B------:R-:W-:Y:S05]  /*0200*/  WARPSYNC.ALL ;  /* 0x0000000000007948 */ /* 0x000fea0003800000 */
[----:B------:R-:W-:Y:S05]  /*0210*/  @P0 EXIT ;  /* 0x000000000000094d */ /* 0x000fea0003800000 */
[----:B------:R-:W0:Y:S02]  /*0220*/  LDC.64 R2, c[0x0][0x388] ;  /* 0x0000e200ff027b82 */ /* 0x000e240000000a00 */
[----:B0-----:R-:W-:-:S05]  /*0230*/  IMAD.WIDE R2, R5, 0x4, R2 ;  /* 0x0000000405027825 */ /* 0x001fca00078e0202 */
[----:B------:R-:W-:Y:S01]  /*0240*/  STG.E desc[UR6][R2.64], R9 ;  /* 0x0000000902007986 */ /* 0x000fe2000c101906 */
[----:B------:R-:W-:Y:S05]  /*0250*/  EXIT ;  /* 0x000000000000794d */ /* 0x000fea0003800000 */
.L_x_11:
        /* <DEDUP_REMOVED lines=10> */
.L_x_15:


//--------------------- .nv.shared._Z14block_wide_maxPKfPfi --------------------------
	.section	.nv.shared._Z14block_wide_maxPKfPfi,"aw",@nobits
	.sectionflags	@""
	.align	4
.nv.shared._Z14block_wide_maxPKfPfi:
	.zero		2052


//--------------------- .nv.shared.reserved.0     --------------------------
	.section	.nv.shared.reserved.0,"aw",@nobits
	.weak		__nv_reservedSMEM_offset_0_alias
	.size		__nv_reservedSMEM_offset_0_alias, 0, 64
	.other		__nv_reservedSMEM_offset_0_alias,@"STO_CUDA_RESERVED_SHARED STV_DEFAULT"
__nv_reservedSMEM_offset_0_alias:
	.zero		0
	.zero		64


//--------------------- .nv.shared._Z17ping_pong_patternPfi --------------------------
	.section	.nv.shared._Z17ping_pong_patternPfi,"aw",@nobits
	.sectionflags	@""
	.align	4
.nv.shared._Z17ping_pong_patternPfi:
	.zero		3072


//--------------------- .nv.shared._Z20multi_pass_reductionPKfPfi --------------------------
	.section	.nv.shared._Z20multi_pass_reductionPKfPfi,"aw",@nobits
	.sectionflags	@""
	.align	4
.nv.shared._Z20multi_pass_reductionPKfPfi:
	.zero		2048


//--------------------- .nv.shared._Z17load_sync_computePKfPfi --------------------------
	.section	.nv.shared._Z17load_sync_computePKfPfi,"aw",@nobits
	.sectionflags	@""
	.align	4
.nv.shared._Z17load_sync_computePKfPfi:
	.zero		2048


//--------------------- .nv.constant0._Z14block_wide_maxPKfPfi --------------------------
	.section	.nv.constant0._Z14block_wide_maxPKfPfi,"a",@progbits
	.sectionflags	@""
	.align	4
.nv.constant0._Z14block_wide_maxPKfPfi:
	.zero		916


//--------------------- .nv.constant0._Z17ping_pong_patternPfi --------------------------
	.section	.nv.constant0._Z17ping_pong_patternPfi,"a",@progbits
	.sectionflags	@""
	.align	4
.nv.constant0._Z17ping_pong_patternPfi:
	.zero		908


//--------------------- .nv.constant0._Z20multi_pass_reductionPKfPfi --------------------------
	.section	.nv.constant0._Z20multi_pass_reductionPKfPfi,"a",@progbits
	.sectionflags	@""
	.align	4
.nv.constant0._Z20multi_pass_reductionPKfPfi:
	.zero		916


//--------------------- .nv.constant0._Z17load_sync_computePKfPfi --------------------------
	.section	.nv.constant0._Z17load_sync_computePKfPfi,"a",@progbits
	.sectionflags	@""
	.align	4
.nv.constant0._Z17load_sync_computePKfPfi:
	.zero		916


//--------------------- SYMBOLS --------------------------

	.type		.nv.reservedSmem.offset0,@object
	.size		.nv.reservedSmem.offset0,0x4
	.type		.nv.reservedSmem.cap,@object
	.size		.nv.reservedSmem.cap,0x4
